//
// Generated by NVIDIA NVVM Compiler
//
// Compiler Build ID: CL-36424714
// Cuda compilation tools, release 13.0, V13.0.88
// Based on NVVM 20.0.0
//

.version 9.0
.target sm_100
.address_size 64

	// .globl	_Z9reductionPiS_i
.extern .shared .align 16 .b8 sdata[];

.visible .entry _Z9reductionPiS_i(
	.param .u64 .ptr .align 1 _Z9reductionPiS_i_param_0,
	.param .u64 .ptr .align 1 _Z9reductionPiS_i_param_1,
	.param .u32 _Z9reductionPiS_i_param_2
)
{
	.reg .pred 	%p<6>;
	.reg .b32 	%r<26>;
	.reg .b64 	%rd<9>;

	ld.param.u64 	%rd1, [_Z9reductionPiS_i_param_0];
	ld.param.u64 	%rd2, [_Z9reductionPiS_i_param_1];
	ld.param.u32 	%r9, [_Z9reductionPiS_i_param_2];
	mov.u32 	%r1, %tid.x;
	mov.u32 	%r2, %ntid.x;
	mov.u32 	%r3, %ctaid.x;
	mad.lo.s32 	%r4, %r2, %r3, %r1;
	shl.b32 	%r10, %r1, 2;
	mov.u32 	%r11, sdata;
	add.s32 	%r5, %r11, %r10;
	mov.b32 	%r12, 0;
	st.shared.u32 	[%r5], %r12;
	setp.ge.u32 	%p1, %r4, %r9;
	@%p1 bra 	$L__BB0_2;
	cvta.to.global.u64 	%rd3, %rd1;
	mul.wide.u32 	%rd4, %r4, 4;
	add.s64 	%rd5, %rd3, %rd4;
	ld.global.u32 	%r13, [%rd5];
	st.shared.u32 	[%r5], %r13;
$L__BB0_2:
	bar.sync 	0;
	setp.lt.u32 	%p2, %r2, 2;
	@%p2 bra 	$L__BB0_7;
	mov.b32 	%r25, 1;
$L__BB0_4:
	shl.b32 	%r7, %r25, 1;
	mul.lo.s32 	%r8, %r7, %r1;
	setp.ge.u32 	%p3, %r8, %r2;
	@%p3 bra 	$L__BB0_6;
	add.s32 	%r15, %r8, %r25;
	shl.b32 	%r16, %r15, 2;
	add.s32 	%r18, %r11, %r16;
	ld.shared.u32 	%r19, [%r18];
	shl.b32 	%r20, %r8, 2;
	add.s32 	%r21, %r11, %r20;
	ld.shared.u32 	%r22, [%r21];
	add.s32 	%r23, %r22, %r19;
	st.shared.u32 	[%r21], %r23;
$L__BB0_6:
	bar.sync 	0;
	setp.lt.u32 	%p4, %r7, %r2;
	mov.u32 	%r25, %r7;
	@%p4 bra 	$L__BB0_4;
$L__BB0_7:
	setp.ne.s32 	%p5, %r1, 0;
	@%p5 bra 	$L__BB0_9;
	ld.shared.u32 	%r24, [sdata];
	cvta.to.global.u64 	%rd6, %rd2;
	mul.wide.u32 	%rd7, %r3, 4;
	add.s64 	%rd8, %rd6, %rd7;
	st.global.u32 	[%rd8], %r24;
$L__BB0_9:
	ret;

}


// ===== COMPILED SASS (sm_100) =====

	.target	sm_100

	.elftype	@"ET_EXEC"


//--------------------- .note.nv.tkinfo           --------------------------
	.section	.note.nv.tkinfo,"",@"SHT_NOTE"
	.sectionflags	@"SHF_NOTE_NV_TKINFO"
	.tkinfo
        /*0018*/ 	.word	0x00000002
        /*0030*/ 	.string	""
        /*0030*/ 	.string	"ptxas"
        /*0030*/ 	.string	"Cuda compilation tools, release 13.0, V13.0.88"
        /*0030*/ 	.string	"Build cuda_13.0.r13.0/compiler.36424714_0"
        /*0030*/ 	.string	"-arch sm_100 -m 64 "



//--------------------- .note.nv.cuinfo           --------------------------
	.section	.note.nv.cuinfo,"",@"SHT_NOTE"
	.sectionflags	@"SHF_NOTE_NV_CUINFO"
        /*0018*/ 	.short	0x0002
        /*001a*/ 	.short	0x0064
        /*001c*/ 	.short	0x0082
	.zero		2


//--------------------- .nv.info                  --------------------------
	.section	.nv.info,"",@"SHT_CUDA_INFO"
	.align	4


	//----- nvinfo : EIATTR_REGCOUNT
	.align		4
        /*0000*/ 	.byte	0x04, 0x2f
        /*0002*/ 	.short	(.L_1 - .L_0)
	.align		4
.L_0:
        /*0004*/ 	.word	index@(_Z9reductionPiS_i)
        /*0008*/ 	.word	0x0000000c


	//----- nvinfo : EIATTR_FRAME_SIZE
	.align		4
.L_1:
        /*000c*/ 	.byte	0x04, 0x11
        /*000e*/ 	.short	(.L_3 - .L_2)
	.align		4
.L_2:
        /*0010*/ 	.word	index@(_Z9reductionPiS_i)
        /*0014*/ 	.word	0x00000000


	//----- nvinfo : EIATTR_MIN_STACK_SIZE
	.align		4
.L_3:
        /*0018*/ 	.byte	0x04, 0x12
        /*001a*/ 	.short	(.L_5 - .L_4)
	.align		4
.L_4:
        /*001c*/ 	.word	index@(_Z9reductionPiS_i)
        /*0020*/ 	.word	0x00000000
.L_5:


//--------------------- .nv.compat                --------------------------
	.section	.nv.compat,"",@"SHT_CUDA_COMPAT_INFO"
	.align	4
        /*0000*/ 	.byte	0x02, 0x09, 0x00, 0x00, 0x02, 0x02, 0x01, 0x00, 0x02, 0x05, 0x05, 0x00, 0x03, 0x07, 0x01, 0x01
        /*0010*/ 	.byte	0x02, 0x03, 0x00, 0x00, 0x02, 0x06, 0x01, 0x00, 0x04, 0x0b, 0x08, 0x00, 0x09, 0x00, 0x00, 0x00
        /*0020*/ 	.byte	0x00, 0x00, 0x00, 0x00


//--------------------- .nv.info._Z9reductionPiS_i --------------------------
	.section	.nv.info._Z9reductionPiS_i,"",@"SHT_CUDA_INFO"
	.sectionflags	@""
	.align	4


	//----- nvinfo : EIATTR_CUDA_API_VERSION
	.align		4
        /*0000*/ 	.byte	0x04, 0x37
        /*0002*/ 	.short	(.L_7 - .L_6)
.L_6:
        /*0004*/ 	.word	0x00000082


	//----- nvinfo : EIATTR_KPARAM_INFO
	.align		4
.L_7:
        /*0008*/ 	.byte	0x04, 0x17
        /*000a*/ 	.short	(.L_9 - .L_8)
.L_8:
        /*000c*/ 	.word	0x00000000
        /*0010*/ 	.short	0x0002
        /*0012*/ 	.short	0x0010
        /*0014*/ 	.byte	0x00, 0xf0, 0x11, 0x00


	//----- nvinfo : EIATTR_KPARAM_INFO
	.align		4
.L_9:
        /*0018*/ 	.byte	0x04, 0x17
        /*001a*/ 	.short	(.L_11 - .L_10)
.L_10:
        /*001c*/ 	.word	0x00000000
        /*0020*/ 	.short	0x0001
        /*0022*/ 	.short	0x0008
        /*0024*/ 	.byte	0x00, 0xf5, 0x21, 0x00


	//----- nvinfo : EIATTR_KPARAM_INFO
	.align		4
.L_11:
        /*0028*/ 	.byte	0x04, 0x17
        /*002a*/ 	.short	(.L_13 - .L_12)
.L_12:
        /*002c*/ 	.word	0x00000000
        /*0030*/ 	.short	0x0000
        /*0032*/ 	.short	0x0000
        /*0034*/ 	.byte	0x00, 0xf5, 0x21, 0x00


	//----- nvinfo : EIATTR_SPARSE_MMA_MASK
	.align		4
.L_13:
        /*0038*/ 	.byte	0x03, 0x50
        /*003a*/ 	.short	0x0000


	//----- nvinfo : EIATTR_MAXREG_COUNT
	.align		4
        /*003c*/ 	.byte	0x03, 0x1b
        /*003e*/ 	.short	0x00ff


	//----- nvinfo : EIATTR_NUM_BARRIERS
	.align		4
        /*0040*/ 	.byte	0x02, 0x4c
        /*0042*/ 	.byte	0x01
	.zero		1


	//----- nvinfo : EIATTR_MERCURY_ISA_VERSION
	.align		4
        /*0044*/ 	.byte	0x03, 0x5f
        /*0046*/ 	.short	0x0101


	//----- nvinfo : EIATTR_VRC_CTA_INIT_COUNT
	.align		4
        /*0048*/ 	.byte	0x02, 0x4a
	.zero		1
	.zero		1


	//----- nvinfo : EIATTR_EXIT_INSTR_OFFSETS
	.align		4
        /*004c*/ 	.byte	0x04, 0x1c
        /*004e*/ 	.short	(.L_15 - .L_14)


	//   ....[0]....
.L_14:
        /*0050*/ 	.word	0x00000240


	//   ....[1]....
        /*0054*/ 	.word	0x000002c0


	//----- nvinfo : EIATTR_CBANK_PARAM_SIZE
	.align		4
.L_15:
        /*0058*/ 	.byte	0x03, 0x19
        /*005a*/ 	.short	0x0014


	//----- nvinfo : EIATTR_PARAM_CBANK
	.align		4
        /*005c*/ 	.byte	0x04, 0x0a
        /*005e*/ 	.short	(.L_17 - .L_16)
	.align		4
.L_16:
        /*0060*/ 	.word	index@(.nv.constant0._Z9reductionPiS_i)
        /*0064*/ 	.short	0x0380
        /*0066*/ 	.short	0x0014


	//----- nvinfo : EIATTR_SW_WAR
	.align		4
.L_17:
        /*0068*/ 	.byte	0x04, 0x36
        /*006a*/ 	.short	(.L_19 - .L_18)
.L_18:
        /*006c*/ 	.word	0x00000008
.L_19:


//--------------------- .nv.callgraph             --------------------------
	.section	.nv.callgraph,"",@"SHT_CUDA_CALLGRAPH"
	.align	4
	.sectionentsize	8
	.align		4
        /*0000*/ 	.word	0x00000000
	.align		4
        /*0004*/ 	.word	0xffffffff
	.align		4
        /*0008*/ 	.word	0x00000000
	.align		4
        /*000c*/ 	.word	0xfffffffe
	.align		4
        /*0010*/ 	.word	0x00000000
	.align		4
        /*0014*/ 	.word	0xfffffffd
	.align		4
        /*0018*/ 	.word	0x00000000
	.align		4
        /*001c*/ 	.word	0xfffffffc


//--------------------- .text._Z9reductionPiS_i   --------------------------
	.section	.text._Z9reductionPiS_i,"ax",@progbits
	.align	128
        .global         _Z9reductionPiS_i
        .type           _Z9reductionPiS_i,@function
        .size           _Z9reductionPiS_i,(.L_x_3 - _Z9reductionPiS_i)
        .other          _Z9reductionPiS_i,@"STO_CUDA_ENTRY STV_DEFAULT"
_Z9reductionPiS_i:
.text._Z9reductionPiS_i:
[----:B------:R-:W-:Y:S01]  /*0000*/  LDC R1, c[0x0][0x37c] ;  /* 0x0000df00ff017b82 */ /* 0x000fe20000000800 */
[----:B------:R-:W0:Y:S01]  /*0010*/  S2R R4, SR_TID.X ;  /* 0x0000000000047919 */ /* 0x000e220000002100 */
[----:B------:R-:W0:Y:S01]  /*0020*/  LDCU UR7, c[0x0][0x360] ;  /* 0x00006c00ff0777ac */ /* 0x000e220008000800 */
[----:B------:R-:W-:Y:S01]  /*0030*/  IMAD.MOV.U32 R9, RZ, RZ, RZ ;  /* 0x000000ffff097224 */ /* 0x000fe200078e00ff */
[----:B------:R-:W0:Y:S01]  /*0040*/  S2R R7, SR_CTAID.X ;  /* 0x0000000000077919 */ /* 0x000e220000002500 */
[----:B------:R-:W1:Y:S01]  /*0050*/  LDCU UR4, c[0x0][0x390] ;  /* 0x00007200ff0477ac */ /* 0x000e620008000800 */
[----:B------:R-:W2:Y:S01]  /*0060*/  LDCU.64 UR8, c[0x0][0x358] ;  /* 0x00006b00ff0877ac */ /* 0x000ea20008000a00 */
[----:B0-----:R-:W-:-:S05]  /*0070*/  IMAD R5, R7, UR7, R4 ;  /* 0x0000000707057c24 */ /* 0x001fca000f8e0204 */
[----:B-1----:R-:W-:-:S13]  /*0080*/  ISETP.GE.U32.AND P0, PT, R5, UR4, PT ;  /* 0x0000000405007c0c */ /* 0x002fda000bf06070 */
[----:B------:R-:W0:Y:S02]  /*0090*/  @!P0 LDC.64 R2, c[0x0][0x380] ;  /* 0x0000e000ff028b82 */ /* 0x000e240000000a00 */
[----:B0-----:R-:W-:-:S05]  /*00a0*/  @!P0 IMAD.WIDE.U32 R2, R5, 0x4, R2 ;  /* 0x0000000405028825 */ /* 0x001fca00078e0002 */
[----:B--2---:R-:W2:Y:S01]  /*00b0*/  @!P0 LDG.E R9, desc[UR8][R2.64] ;  /* 0x0000000802098981 */ /* 0x004ea2000c1e1900 */
[----:B------:R-:W0:Y:S01]  /*00c0*/  S2UR UR5, SR_CgaCtaId ;  /* 0x00000000000579c3 */ /* 0x000e220000008800 */
[----:B------:R-:W-:Y:S01]  /*00d0*/  UMOV UR4, 0x400 ;  /* 0x0000040000047882 */ /* 0x000fe20000000000 */
[----:B------:R-:W-:Y:S01]  /*00e0*/  UISETP.GE.U32.AND UP0, UPT, UR7, 0x2, UPT ;  /* 0x000000020700788c */ /* 0x000fe2000bf06070 */
[----:B------:R-:W-:Y:S01]  /*00f0*/  ISETP.NE.AND P1, PT, R4, RZ, PT ;  /* 0x000000ff0400720c */ /* 0x000fe20003f25270 */
[----:B0-----:R-:W-:-:S06]  /*0100*/  ULEA UR4, UR5, UR4, 0x18 ;  /* 0x0000000405047291 */ /* 0x001fcc000f8ec0ff */
[----:B------:R-:W-:-:S05]  /*0110*/  LEA R0, R4, UR4, 0x2 ;  /* 0x0000000404007c11 */ /* 0x000fca000f8e10ff */
[----:B--2---:R0:W-:Y:S01]  /*0120*/  STS [R0], R9 ;  /* 0x0000000900007388 */ /* 0x0041e20000000800 */
[----:B------:R-:W-:Y:S06]  /*0130*/  BAR.SYNC.DEFER_BLOCKING 0x0 ;  /* 0x0000000000007b1d */ /* 0x000fec0000010000 */
[----:B------:R-:W-:Y:S05]  /*0140*/  BRA.U !UP0, `(.L_x_0) ;  /* 0x00000001083c7547 */ /* 0x000fea000b800000 */
[----:B------:R-:W-:-:S05]  /*0150*/  UMOV UR5, 0x1 ;  /* 0x0000000100057882 */ /* 0x000fca0000000000 */
.L_x_1:
[----:B------:R-:W-:-:S04]  /*0160*/  USHF.L.U32 UR6, UR5, 0x1, URZ ;  /* 0x0000000105067899 */ /* 0x000fc800080006ff */
[----:B------:R-:W-:Y:S02]  /*0170*/  UISETP.GE.U32.AND UP0, UPT, UR6, UR7, UPT ;  /* 0x000000070600728c */ /* 0x000fe4000bf06070 */
[----:B-1----:R-:W-:-:S05]  /*0180*/  IMAD R2, R4, UR6, RZ ;  /* 0x0000000604027c24 */ /* 0x002fca000f8e02ff */
[----:B------:R-:W-:-:S13]  /*0190*/  ISETP.GE.U32.AND P0, PT, R2, UR7, PT ;  /* 0x0000000702007c0c */ /* 0x000fda000bf06070 */
[C---:B0-----:R-:W-:Y:S01]  /*01a0*/  @!P0 IADD3 R0, PT, PT, R2.reuse, UR5, RZ ;  /* 0x0000000502008c10 */ /* 0x041fe2000fffe0ff */
[----:B------:R-:W-:Y:S01]  /*01b0*/  UMOV UR5, UR6 ;  /* 0x0000000600057c82 */ /* 0x000fe20008000000 */
[----:B------:R-:W-:Y:S02]  /*01c0*/  @!P0 LEA R2, R2, UR4, 0x2 ;  /* 0x0000000402028c11 */ /* 0x000fe4000f8e10ff */
[----:B------:R-:W-:-:S03]  /*01d0*/  @!P0 LEA R0, R0, UR4, 0x2 ;  /* 0x0000000400008c11 */ /* 0x000fc6000f8e10ff */
[----:B------:R-:W-:Y:S04]  /*01e0*/  @!P0 LDS R3, [R2] ;  /* 0x0000000002038984 */ /* 0x000fe80000000800 */
[----:B------:R-:W0:Y:S02]  /*01f0*/  @!P0 LDS R0, [R0] ;  /* 0x0000000000008984 */ /* 0x000e240000000800 */
[----:B0-----:R-:W-:-:S05]  /*0200*/  @!P0 IMAD.IADD R3, R0, 0x1, R3 ;  /* 0x0000000100038824 */ /* 0x001fca00078e0203 */
[----:B------:R1:W-:Y:S01]  /*0210*/  @!P0 STS [R2], R3 ;  /* 0x0000000302008388 */ /* 0x0003e20000000800 */
[----:B------:R-:W-:Y:S06]  /*0220*/  BAR.SYNC.DEFER_BLOCKING 0x0 ;  /* 0x0000000000007b1d */ /* 0x000fec0000010000 */
[----:B------:R-:W-:Y:S05]  /*0230*/  BRA.U !UP0, `(.L_x_1) ;  /* 0xfffffffd08c87547 */ /* 0x000fea000b83ffff */
.L_x_0:
[----:B------:R-:W-:Y:S05]  /*0240*/  @P1 EXIT ;  /* 0x000000000000194d */ /* 0x000fea0003800000 */
[----:B------:R-:W2:Y:S01]  /*0250*/  S2UR UR5, SR_CgaCtaId ;  /* 0x00000000000579c3 */ /* 0x000ea20000008800 */
[----:B------:R-:W-:-:S07]  /*0260*/  UMOV UR4, 0x400 ;  /* 0x0000040000047882 */ /* 0x000fce0000000000 */
[----:B-1----:R-:W1:Y:S01]  /*0270*/  LDC.64 R2, c[0x0][0x388] ;  /* 0x0000e200ff027b82 */ /* 0x002e620000000a00 */
[----:B--2---:R-:W-:Y:S01]  /*0280*/  ULEA UR4, UR5, UR4, 0x18 ;  /* 0x0000000405047291 */ /* 0x004fe2000f8ec0ff */
[----:B-1----:R-:W-:-:S08]  /*0290*/  IMAD.WIDE.U32 R2, R7, 0x4, R2 ;  /* 0x0000000407027825 */ /* 0x002fd000078e0002 */
[----:B------:R-:W1:Y:S04]  /*02a0*/  LDS R5, [UR4] ;  /* 0x00000004ff057984 */ /* 0x000e680008000800 */
[----:B-1----:R-:W-:Y:S01]  /*02b0*/  STG.E desc[UR8][R2.64], R5 ;  /* 0x0000000502007986 */ /* 0x002fe2000c101908 */
[----:B------:R-:W-:Y:S05]  /*02c0*/  EXIT ;  /* 0x000000000000794d */ /* 0x000fea0003800000 */
.L_x_2:
[----:B------:R-:W-:-:S00]  /*02d0*/  BRA `(.L_x_2) ;  /* 0xfffffffc00fc7947 */ /* 0x000fc0000383ffff */
[----:B------:R-:W-:-:S00]  /*02e0*/  NOP ;  /* 0x0000000000007918 */ /* 0x000fc00000000000 */
        /* <DEDUP_REMOVED lines=9> */
.L_x_3:


//--------------------- .nv.shared._Z9reductionPiS_i --------------------------
	.section	.nv.shared._Z9reductionPiS_i,"aw",@nobits
	.sectionflags	@""
	.align	16
	.zero		1024


//--------------------- .nv.shared.reserved.0     --------------------------
	.section	.nv.shared.reserved.0,"aw",@nobits
	.weak		__nv_reservedSMEM_offset_0_alias
	.size		__nv_reservedSMEM_offset_0_alias, 0, 64
	.other		__nv_reservedSMEM_offset_0_alias,@"STO_CUDA_RESERVED_SHARED STV_DEFAULT"
__nv_reservedSMEM_offset_0_alias:
	.zero		0
	.zero		64


//--------------------- .nv.constant0._Z9reductionPiS_i --------------------------
	.section	.nv.constant0._Z9reductionPiS_i,"a",@progbits
	.sectionflags	@""
	.align	4
.nv.constant0._Z9reductionPiS_i:
	.zero		916


//--------------------- SYMBOLS --------------------------

	.type		.nv.reservedSmem.offset0,@object
	.size		.nv.reservedSmem.offset0,0x4
	.type		.nv.reservedSmem.cap,@object
	.size		.nv.reservedSmem.cap,0x4
